	.headerflags	@"EF_CUDA_TEXMODE_UNIFIED EF_CUDA_64BIT_ADDRESS EF_CUDA_ACCELERATORS EF_CUDA_SM90 EF_CUDA_VIRTUAL_SM(EF_CUDA_SM90)"
	.elftype	@"ET_EXEC"


//--------------------- .nv.info                  --------------------------
	.section	.nv.info,"",@"SHT_CUDA_INFO"
	.align	4


	//----- nvinfo : EIATTR_REGCOUNT
	.align		4
        /*0000*/ 	.byte	0x04, 0x2f
        /*0002*/ 	.short	(.L_2 - .L_1)
	.align		4
.L_1:
        /*0004*/ 	.word	index@(triton_poi_fused_cat_12)
        /*0008*/ 	.word	0x00000011


	//----- nvinfo : EIATTR_MIN_STACK_SIZE
	.align		4
.L_2:
        /*000c*/ 	.byte	0x04, 0x12
        /*000e*/ 	.short	(.L_4 - .L_3)
	.align		4
.L_3:
        /*0010*/ 	.word	index@(triton_poi_fused_cat_12)
        /*0014*/ 	.word	0x00000000


	//----- nvinfo : EIATTR_FRAME_SIZE
	.align		4
.L_4:
        /*0018*/ 	.byte	0x04, 0x11
        /*001a*/ 	.short	(.L_6 - .L_5)
	.align		4
.L_5:
        /*001c*/ 	.word	index@(triton_poi_fused_cat_12)
        /*0020*/ 	.word	0x00000000


	//----- nvinfo : EIATTR_MIN_STACK_SIZE
	.align		4
.L_6:
        /*0024*/ 	.byte	0x04, 0x12
        /*0026*/ 	.short	(.L_8 - .L_7)
	.align		4
.L_7:
        /*0028*/ 	.word	index@(triton_poi_fused_cat_12)
        /*002c*/ 	.word	0x00000000
.L_8:


//--------------------- .nv.info.triton_poi_fused_cat_12 --------------------------
	.section	.nv.info.triton_poi_fused_cat_12,"",@"SHT_CUDA_INFO"
	.sectionflags	@""
	.align	4


	//----- nvinfo : EIATTR_CUDA_API_VERSION
	.align		4
        /*0000*/ 	.byte	0x04, 0x37
        /*0002*/ 	.short	(.L_10 - .L_9)
.L_9:
        /*0004*/ 	.word	0x0000007c


	//----- nvinfo : EIATTR_KPARAM_INFO
	.align		4
.L_10:
        /*0008*/ 	.byte	0x04, 0x17
        /*000a*/ 	.short	(.L_12 - .L_11)
.L_11:
        /*000c*/ 	.word	0x00000000
        /*0010*/ 	.short	0x0003
        /*0012*/ 	.short	0x0018
        /*0014*/ 	.byte	0x00, 0xf0, 0x11, 0x00


	//----- nvinfo : EIATTR_KPARAM_INFO
	.align		4
.L_12:
        /*0018*/ 	.byte	0x04, 0x17
        /*001a*/ 	.short	(.L_14 - .L_13)
.L_13:
        /*001c*/ 	.word	0x00000000
        /*0020*/ 	.short	0x0002
        /*0022*/ 	.short	0x0010
        /*0024*/ 	.byte	0x00, 0xf4, 0x21, 0x00


	//----- nvinfo : EIATTR_KPARAM_INFO
	.align		4
.L_14:
        /*0028*/ 	.byte	0x04, 0x17
        /*002a*/ 	.short	(.L_16 - .L_15)
.L_15:
        /*002c*/ 	.word	0x00000000
        /*0030*/ 	.short	0x0001
        /*0032*/ 	.short	0x0008
        /*0034*/ 	.byte	0x00, 0xf4, 0x21, 0x00


	//----- nvinfo : EIATTR_KPARAM_INFO
	.align		4
.L_16:
        /*0038*/ 	.byte	0x04, 0x17
        /*003a*/ 	.short	(.L_18 - .L_17)
.L_17:
        /*003c*/ 	.word	0x00000000
        /*0040*/ 	.short	0x0000
        /*0042*/ 	.short	0x0000
        /*0044*/ 	.byte	0x00, 0xf4, 0x21, 0x00


	//----- nvinfo : EIATTR_SPARSE_MMA_MASK
	.align		4
.L_18:
        /*0048*/ 	.byte	0x03, 0x50
        /*004a*/ 	.short	0x0000


	//----- nvinfo : EIATTR_MAXREG_COUNT
	.align		4
        /*004c*/ 	.byte	0x03, 0x1b
        /*004e*/ 	.short	0x00ff


	//----- nvinfo : EIATTR_EXIT_INSTR_OFFSETS
	.align		4
        /*0050*/ 	.byte	0x04, 0x1c
        /*0052*/ 	.short	(.L_20 - .L_19)


	//   ....[0]....
.L_19:
        /*0054*/ 	.word	0x00000630


	//----- nvinfo : EIATTR_REQNTID
	.align		4
.L_20:
        /*0058*/ 	.byte	0x04, 0x10
        /*005a*/ 	.short	(.L_22 - .L_21)
.L_21:
        /*005c*/ 	.word	0x00000100
        /*0060*/ 	.word	0x00000001
        /*0064*/ 	.word	0x00000001


	//----- nvinfo : EIATTR_CBANK_PARAM_SIZE
	.align		4
.L_22:
        /*0068*/ 	.byte	0x03, 0x19
        /*006a*/ 	.short	0x001c


	//----- nvinfo : EIATTR_PARAM_CBANK
	.align		4
        /*006c*/ 	.byte	0x04, 0x0a
        /*006e*/ 	.short	(.L_24 - .L_23)
	.align		4
.L_23:
        /*0070*/ 	.word	index@(.nv.constant0.triton_poi_fused_cat_12)
        /*0074*/ 	.short	0x0210
        /*0076*/ 	.short	0x001c


	//----- nvinfo : EIATTR_SW_WAR
	.align		4
.L_24:
        /*0078*/ 	.byte	0x04, 0x36
        /*007a*/ 	.short	(.L_26 - .L_25)
.L_25:
        /*007c*/ 	.word	0x00000008
.L_26:


//--------------------- .nv.callgraph             --------------------------
	.section	.nv.callgraph,"",@"SHT_CUDA_CALLGRAPH"
	.align	4
	.sectionentsize	8
	.align		4
        /*0000*/ 	.word	0x00000000
	.align		4
        /*0004*/ 	.word	0xffffffff
	.align		4
        /*0008*/ 	.word	0x00000000
	.align		4
        /*000c*/ 	.word	0xfffffffe
	.align		4
        /*0010*/ 	.word	0x00000000
	.align		4
        /*0014*/ 	.word	0xfffffffd
	.align		4
        /*0018*/ 	.word	0x00000000
	.align		4
        /*001c*/ 	.word	0xfffffffc


//--------------------- .nv.constant4             --------------------------
	.section	.nv.constant4,"a",@progbits
	.align	8
	.align		8
.nv.constant4:
        /*0000*/ 	.dword	_$_str


//--------------------- .text.triton_poi_fused_cat_12 --------------------------
	.section	.text.triton_poi_fused_cat_12,"ax",@progbits
	.align	128
        .global         triton_poi_fused_cat_12
        .type           triton_poi_fused_cat_12,@function
        .size           triton_poi_fused_cat_12,(.L_x_1 - triton_poi_fused_cat_12)
        .other          triton_poi_fused_cat_12,@"STO_CUDA_ENTRY STV_DEFAULT"
triton_poi_fused_cat_12:
.text.triton_poi_fused_cat_12:
[----:B------:R-:W-:Y:S01]  /*0000*/  LDC R1, c[0x0][0x28] ;  /* 0x00000a00ff017b82 */ /* 0x000fe20000000800 */
[----:B------:R-:W1:Y:S07]  /*0010*/  S2R R0, SR_TID.X ;  /* 0x0000000000007919 */ /* 0x000e6e0000002100 */
[----:B------:R-:W2:Y:S01]  /*0020*/  LDC.64 R4, c[0x0][0x210] ;  /* 0x00008400ff047b82 */ /* 0x000ea20000000a00 */
[----:B------:R-:W-:Y:S01]  /*0030*/  ULDC.64 UR4, c[0x0][0x208] ;  /* 0x0000820000047ab9 */ /* 0x000fe20000000a00 */
[----:B------:R-:W-:Y:S01]  /*0040*/  ULDC.64 UR6, c[0x0][0x218] ;  /* 0x0000860000067ab9 */ /* 0x000fe20000000a00 */
[----:B------:R-:W3:Y:S01]  /*0050*/  S2R R3, SR_CTAID.X ;  /* 0x0000000000037919 */ /* 0x000ee20000002500 */
[----:B-1----:R-:W-:-:S05]  /*0060*/  IMAD.SHL.U32 R0, R0, 0x2, RZ ;  /* 0x0000000200007824 */ /* 0x002fca00078e00ff */
[----:B------:R-:W-:-:S05]  /*0070*/  LOP3.LUT R0, R0, 0x1fe, RZ, 0xc0, !PT ;  /* 0x000001fe00007812 */ /* 0x000fca00078ec0ff */
[----:B---3--:R-:W-:-:S05]  /*0080*/  IMAD R0, R3, 0x200, R0 ;  /* 0x0000020003007824 */ /* 0x008fca00078e0200 */
[----:B------:R-:W-:-:S04]  /*0090*/  SHF.R.S32.HI R3, RZ, 0x1f, R0 ;  /* 0x0000001fff037819 */ /* 0x000fc80000011400 */
[CC--:B------:R-:W-:Y:S02]  /*00a0*/  LEA.HI R6, R3.reuse, R0.reuse, RZ, 0xf ;  /* 0x0000000003067211 */ /* 0x0c0fe400078f78ff */
[----:B------:R-:W-:Y:S02]  /*00b0*/  LEA.HI R3, R3, R0, RZ, 0x15 ;  /* 0x0000000003037211 */ /* 0x000fe400078fa8ff */
[----:B------:R-:W-:Y:S02]  /*00c0*/  SHF.R.S32.HI R2, RZ, 0xf, R6 ;  /* 0x0000000fff027819 */ /* 0x000fe40000011406 */
[----:B------:R-:W-:Y:S02]  /*00d0*/  SHF.R.S32.HI R8, RZ, 0x15, R3 ;  /* 0x00000015ff087819 */ /* 0x000fe40000011403 */
[----:B------:R-:W-:Y:S02]  /*00e0*/  LEA.HI R7, R2, R2, RZ, 0x6 ;  /* 0x0000000202077211 */ /* 0x000fe400078f30ff */
[----:B------:R-:W-:Y:S01]  /*00f0*/  LOP3.LUT R3, R3, 0xffe00000, RZ, 0xc0, !PT ;  /* 0xffe0000003037812 */ /* 0x000fe200078ec0ff */
[----:B------:R-:W-:Y:S01]  /*0100*/  IMAD.SHL.U32 R8, R8, 0x100000, RZ ;  /* 0x0010000008087824 */ /* 0x000fe200078e00ff */
[----:B------:R-:W-:-:S04]  /*0110*/  LOP3.LUT R7, R7, 0xffffffc0, RZ, 0xc0, !PT ;  /* 0xffffffc007077812 */ /* 0x000fc800078ec0ff */
[----:B------:R-:W-:Y:S01]  /*0120*/  IADD3 R3, R8, R0, -R3 ;  /* 0x0000000008037210 */ /* 0x000fe20007ffe803 */
[----:B------:R-:W-:-:S04]  /*0130*/  IMAD.IADD R7, R2, 0x1, -R7 ;  /* 0x0000000102077824 */ /* 0x000fc800078e0a07 */
[----:B--2---:R-:W-:Y:S01]  /*0140*/  IMAD.WIDE R4, R3, 0x4, R4 ;  /* 0x0000000403047825 */ /* 0x004fe200078e0204 */
[----:B------:R-:W-:Y:S02]  /*0150*/  ISETP.GE.AND P1, PT, R7, 0x20, PT ;  /* 0x000000200700780c */ /* 0x000fe40003f26270 */
[----:B------:R-:W-:-:S11]  /*0160*/  CS2R R2, SRZ ;  /* 0x0000000000027805 */ /* 0x000fd6000001ff00 */
[----:B------:R1:W2:Y:S01]  /*0170*/  @!P1 LDG.E.64 R2, desc[UR4][R4.64] ;  /* 0x0000000404029981 */ /* 0x0002a2000c1e1b00 */
[----:B------:R-:W-:Y:S01]  /*0180*/  LOP3.LUT R9, R6, 0xffff8000, RZ, 0xc0, !PT ;  /* 0xffff800006097812 */ /* 0x000fe200078ec0ff */
[C---:B------:R-:W-:Y:S01]  /*0190*/  IMAD.SHL.U32 R6, R7.reuse, 0x8000, RZ ;  /* 0x0000800007067824 */ /* 0x040fe200078e00ff */
[----:B------:R-:W-:Y:S02]  /*01a0*/  SHF.R.S32.HI R11, RZ, 0x1f, R8 ;  /* 0x0000001fff0b7819 */ /* 0x000fe40000011408 */
[----:B------:R-:W-:Y:S01]  /*01b0*/  ISETP.GT.AND P0, PT, R7, 0x1f, PT ;  /* 0x0000001f0700780c */ /* 0x000fe20003f04270 */
[----:B------:R-:W-:-:S05]  /*01c0*/  IMAD.IADD R9, R0, 0x1, -R9 ;  /* 0x0000000100097824 */ /* 0x000fca00078e0a09 */
[----:B------:R-:W-:Y:S02]  /*01d0*/  IADD3 R8, P2, P3, R6, R9, R8 ;  /* 0x0000000906087210 */ /* 0x000fe40007b5e008 */
[----:B------:R-:W-:Y:S02]  /*01e0*/  SHF.R.S32.HI R9, RZ, 0x1f, R9 ;  /* 0x0000001fff097819 */ /* 0x000fe40000011409 */
[----:B------:R-:W-:-:S04]  /*01f0*/  SHF.R.S32.HI R6, RZ, 0x1f, R6 ;  /* 0x0000001fff067819 */ /* 0x000fc80000011406 */
[----:B------:R-:W-:Y:S02]  /*0200*/  IADD3.X R9, R6, R9, R11, P2, P3 ;  /* 0x0000000906097210 */ /* 0x000fe400017e640b */
[----:B-1----:R-:W-:-:S04]  /*0210*/  LEA R4, P2, R8, UR6, 0x2 ;  /* 0x0000000608047c11 */ /* 0x002fc8000f8410ff */
[----:B------:R-:W-:Y:S02]  /*0220*/  LEA.HI.X R5, R8, UR7, R9, 0x2, P2 ;  /* 0x0000000708057c11 */ /* 0x000fe400090f1409 */
[----:B------:R-:W-:-:S06]  /*0230*/  CS2R R8, SRZ ;  /* 0x0000000000087805 */ /* 0x000fcc000001ff00 */
[----:B------:R1:W3:Y:S01]  /*0240*/  @P0 LDG.E.64 R8, desc[UR4][R4.64+-0x400000] ;  /* 0xc000000404080981 */ /* 0x0002e2000c1e1b00 */
[----:B--2---:R-:W-:Y:S02]  /*0250*/  SEL R2, R2, RZ, !P1 ;  /* 0x000000ff02027207 */ /* 0x004fe40004800000 */
[----:B------:R-:W-:-:S03]  /*0260*/  SEL R3, R3, RZ, !P1 ;  /* 0x000000ff03037207 */ /* 0x000fc60004800000 */
[C---:B------:R-:W-:Y:S01]  /*0270*/  FMUL R6, R2.reuse, 1.4426950216293334961 ;  /* 0x3fb8aa3b02067820 */ /* 0x040fe20000400000 */
[----:B------:R-:W-:Y:S01]  /*0280*/  FADD.FTZ R7, |R2|, -RZ ;  /* 0x800000ff02077221 */ /* 0x000fe20000010200 */
[C---:B------:R-:W-:Y:S01]  /*0290*/  FMUL R10, R3.reuse, 1.4426950216293334961 ;  /* 0x3fb8aa3b030a7820 */ /* 0x040fe20000400000 */
[----:B------:R-:W-:-:S03]  /*02a0*/  FADD.FTZ R11, |R3|, -RZ ;  /* 0x800000ff030b7221 */ /* 0x000fc60000010200 */
[----:B------:R-:W1:Y:S01]  /*02b0*/  FRND R6, R6 ;  /* 0x0000000600067307 */ /* 0x000e620000201000 */
[----:B------:R-:W-:Y:S02]  /*02c0*/  FSETP.GEU.AND P2, PT, R7, 0.40999999642372131348, PT ;  /* 0x3ed1eb850700780b */ /* 0x000fe40003f4e000 */
[----:B------:R-:W-:Y:S01]  /*02d0*/  FSETP.GEU.AND P3, PT, R11, 0.40999999642372131348, PT ;  /* 0x3ed1eb850b00780b */ /* 0x000fe20003f6e000 */
[----:B------:R-:W-:-:S04]  /*02e0*/  IMAD.MOV.U32 R11, RZ, RZ, 0x3ab5ebe6 ;  /* 0x3ab5ebe6ff0b7424 */ /* 0x000fc800078e00ff */
[----:B------:R-:W2:Y:S01]  /*02f0*/  FRND R10, R10 ;  /* 0x0000000a000a7307 */ /* 0x000ea20000201000 */
[----:B-1----:R-:W-:Y:S02]  /*0300*/  FSEL R5, R6, RZ, P2 ;  /* 0x000000ff06057208 */ /* 0x002fe40001000000 */
[----:B------:R-:W-:Y:S02]  /*0310*/  FSETP.NEU.AND P2, PT, R3, RZ, PT ;  /* 0x000000ff0300720b */ /* 0x000fe40003f4d000 */
[C---:B------:R-:W-:Y:S01]  /*0320*/  FSETP.NEU.AND P5, PT, R5.reuse, 128, PT ;  /* 0x430000000500780b */ /* 0x040fe20003fad000 */
[----:B------:R-:W-:Y:S01]  /*0330*/  FFMA.FTZ R14, -R5, 0.693145751953125, R2 ;  /* 0x3f317200050e7823 */ /* 0x000fe20000010102 */
[----:B--2---:R-:W-:-:S03]  /*0340*/  FSEL R12, R10, RZ, P3 ;  /* 0x000000ff0a0c7208 */ /* 0x004fc60001800000 */
[C---:B------:R-:W-:Y:S01]  /*0350*/  FFMA.FTZ R14, -R5.reuse, 1.428606765330187045e-06, R14 ;  /* 0x35bfbe8e050e7823 */ /* 0x040fe2000001010e */
[----:B------:R-:W-:Y:S02]  /*0360*/  FSEL R4, R5, 127, P5 ;  /* 0x42fe000005047808 */ /* 0x000fe40002800000 */
[C---:B------:R-:W-:Y:S01]  /*0370*/  FSETP.NEU.AND P4, PT, R12.reuse, 128, PT ;  /* 0x430000000c00780b */ /* 0x040fe20003f8d000 */
[----:B------:R-:W-:Y:S01]  /*0380*/  FFMA.FTZ R7, -R12, 0.693145751953125, R3 ;  /* 0x3f3172000c077823 */ /* 0x000fe20000010103 */
[----:B------:R-:W-:Y:S01]  /*0390*/  MUFU.EX2 R5, R4 ;  /* 0x0000000400057308 */ /* 0x000fe20000000800 */
[----:B------:R-:W-:Y:S02]  /*03a0*/  FSETP.NEU.AND P3, PT, R2, RZ, PT ;  /* 0x000000ff0200720b */ /* 0x000fe40003f6d000 */
[----:B------:R-:W-:Y:S01]  /*03b0*/  FFMA.FTZ R10, -R12, 1.428606765330187045e-06, R7 ;  /* 0x35bfbe8e0c0a7823 */ /* 0x000fe20000010107 */
[----:B------:R-:W-:Y:S01]  /*03c0*/  FFMA.FTZ R7, R14, R11, 0.0083824126049876213074 ;  /* 0x3c0956630e077423 */ /* 0x000fe2000001000b */
[----:B------:R-:W-:-:S02]  /*03d0*/  FSEL R12, R12, 127, P4 ;  /* 0x42fe00000c0c7808 */ /* 0x000fc40002000000 */
[----:B------:R-:W-:Y:S01]  /*03e0*/  FFMA.FTZ R11, R10, R11, 0.0083824126049876213074 ;  /* 0x3c0956630a0b7423 */ /* 0x000fe2000001000b */
[----:B------:R-:W-:Y:S01]  /*03f0*/  FFMA.FTZ R7, R14, R7, 0.041667830199003219604 ;  /* 0x3d2aabe30e077423 */ /* 0x000fe20000010007 */
[----:B------:R-:W1:Y:S01]  /*0400*/  MUFU.EX2 R6, R12 ;  /* 0x0000000c00067308 */ /* 0x000e620000000800 */
[----:B------:R-:W-:Y:S01]  /*0410*/  FSETP.GT.AND P6, PT, R4, 128, PT ;  /* 0x430000000400780b */ /* 0x000fe20003fc4000 */
[----:B------:R-:W-:Y:S01]  /*0420*/  FFMA.FTZ R11, R10, R11, 0.041667830199003219604 ;  /* 0x3d2aabe30a0b7423 */ /* 0x000fe2000001000b */
[----:B------:R-:W-:-:S03]  /*0430*/  FFMA.FTZ R7, R14, R7, 0.16666397452354431152 ;  /* 0x3e2aa9f60e077423 */ /* 0x000fc60000010007 */
[----:B------:R-:W-:Y:S01]  /*0440*/  FFMA.FTZ R11, R10, R11, 0.16666397452354431152 ;  /* 0x3e2aa9f60a0b7423 */ /* 0x000fe2000001000b */
[----:B------:R-:W-:-:S03]  /*0450*/  FFMA.FTZ R7, R14, R7, 0.49999994039535522461 ;  /* 0x3efffffe0e077423 */ /* 0x000fc60000010007 */
[----:B------:R-:W-:Y:S01]  /*0460*/  FFMA.FTZ R11, R10, R11, 0.49999994039535522461 ;  /* 0x3efffffe0a0b7423 */ /* 0x000fe2000001000b */
[----:B------:R-:W-:-:S03]  /*0470*/  FMUL R7, R14, R7 ;  /* 0x000000070e077220 */ /* 0x000fc60000400000 */
[----:B------:R-:W-:Y:S01]  /*0480*/  FMUL R11, R10, R11 ;  /* 0x0000000b0a0b7220 */ /* 0x000fe20000400000 */
[----:B------:R-:W-:Y:S01]  /*0490*/  FFMA.FTZ R14, R14, R7, R14 ;  /* 0x000000070e0e7223 */ /* 0x000fe2000001000e */
[----:B-1----:R-:W-:Y:S02]  /*04a0*/  FADD R7, R6, -1 ;  /* 0xbf80000006077421 */ /* 0x002fe40000000000 */
[----:B------:R-:W-:Y:S01]  /*04b0*/  FFMA.FTZ R11, R10, R11, R10 ;  /* 0x0000000b0a0b7223 */ /* 0x000fe2000001000a */
[----:B------:R-:W-:-:S03]  /*04c0*/  FADD R10, R5, -1 ;  /* 0xbf800000050a7421 */ /* 0x000fc60000000000 */
[----:B------:R-:W-:Y:S01]  /*04d0*/  FFMA.FTZ R11, R6, R11, R7 ;  /* 0x0000000b060b7223 */ /* 0x000fe20000010007 */
[----:B------:R-:W-:Y:S01]  /*04e0*/  FFMA.FTZ R5, R5, R14, R10 ;  /* 0x0000000e05057223 */ /* 0x000fe2000001000a */
[----:B------:R-:W1:Y:S02]  /*04f0*/  LDC.64 R6, c[0x0][0x220] ;  /* 0x00008800ff067b82 */ /* 0x000e640000000a00 */
[----:B------:R-:W-:Y:S01]  /*0500*/  @!P4 FADD R11, R11, R11 ;  /* 0x0000000b0b0bc221 */ /* 0x000fe20000000000 */
[C---:B------:R-:W-:Y:S01]  /*0510*/  FSETP.GT.AND P4, PT, R12.reuse, 128, PT ;  /* 0x430000000c00780b */ /* 0x040fe20003f84000 */
[----:B------:R-:W-:Y:S01]  /*0520*/  @!P5 FADD R5, R5, R5 ;  /* 0x000000050505d221 */ /* 0x000fe20000000000 */
[----:B------:R-:W-:Y:S02]  /*0530*/  FSETP.GEU.AND P5, PT, R12, -25, PT ;  /* 0xc1c800000c00780b */ /* 0x000fe40003fae000 */
[----:B------:R-:W-:Y:S01]  /*0540*/  FSEL R10, R11, +INF , !P4 ;  /* 0x7f8000000b0a7808 */ /* 0x000fe20006000000 */
[----:B------:R-:W-:Y:S01]  /*0550*/  FADD R11, R2, R2 ;  /* 0x00000002020b7221 */ /* 0x000fe20000000000 */
[----:B------:R-:W-:-:S02]  /*0560*/  FSEL R5, R5, +INF , !P6 ;  /* 0x7f80000005057808 */ /* 0x000fc40007000000 */
[----:B------:R-:W-:Y:S02]  /*0570*/  FSETP.GEU.AND P4, PT, R4, -25, PT ;  /* 0xc1c800000400780b */ /* 0x000fe40003f8e000 */
[----:B------:R-:W-:Y:S01]  /*0580*/  FSEL R10, R10, -1, P5 ;  /* 0xbf8000000a0a7808 */ /* 0x000fe20002800000 */
[----:B------:R-:W-:Y:S01]  /*0590*/  @!P2 FADD R10, R3, R3 ;  /* 0x00000003030aa221 */ /* 0x000fe20000000000 */
[----:B------:R-:W-:Y:S02]  /*05a0*/  @P3 FSEL R11, R5, -1, P4 ;  /* 0xbf800000050b3808 */ /* 0x000fe40002000000 */
[C---:B------:R-:W-:Y:S02]  /*05b0*/  FSETP.GT.AND P3, PT, R2.reuse, RZ, PT ;  /* 0x000000ff0200720b */ /* 0x040fe40003f64000 */
[----:B------:R-:W-:Y:S02]  /*05c0*/  FSETP.GT.AND P2, PT, R3, RZ, PT ;  /* 0x000000ff0300720b */ /* 0x000fe40003f44000 */
[----:B------:R-:W-:-:S02]  /*05d0*/  FSEL R4, R2, R11, P3 ;  /* 0x0000000b02047208 */ /* 0x000fc40001800000 */
[----:B------:R-:W-:Y:S01]  /*05e0*/  FSEL R5, R3, R10, P2 ;  /* 0x0000000a03057208 */ /* 0x000fe20001000000 */
[----:B-1----:R-:W-:Y:S01]  /*05f0*/  IMAD.WIDE R2, R0, 0x4, R6 ;  /* 0x0000000400027825 */ /* 0x002fe200078e0206 */
[----:B---3--:R-:W-:Y:S02]  /*0600*/  @P1 SEL R4, R8, RZ, P0 ;  /* 0x000000ff08041207 */ /* 0x008fe40000000000 */
[----:B------:R-:W-:-:S05]  /*0610*/  @P1 SEL R5, R9, RZ, P0 ;  /* 0x000000ff09051207 */ /* 0x000fca0000000000 */
[----:B------:R-:W-:Y:S01]  /*0620*/  STG.E.64 desc[UR4][R2.64], R4 ;  /* 0x0000000402007986 */ /* 0x000fe2000c101b04 */
[----:B------:R-:W-:Y:S05]  /*0630*/  EXIT ;  /* 0x000000000000794d */ /* 0x000fea0003800000 */
.L_x_0:
[----:B------:R-:W-:-:S00]  /*0640*/  BRA `(.L_x_0) ;  /* 0xfffffffc00fc7947 */ /* 0x000fc0000383ffff */
[----:B------:R-:W-:-:S00]  /*0650*/  NOP ;  /* 0x0000000000007918 */ /* 0x000fc00000000000 */
        /* <DEDUP_REMOVED lines=10> */
.L_x_1:


//--------------------- .nv.global.init           --------------------------
	.section	.nv.global.init,"aw",@progbits
.nv.global.init:
	.type		_$_str,@object
	.size		_$_str,(.L_0 - _$_str)
_$_str:
        /*0000*/ 	.byte	0x5f, 0x5f, 0x43, 0x55, 0x44, 0x41, 0x5f, 0x46, 0x54, 0x5a, 0x00
.L_0:


//--------------------- .nv.constant0.triton_poi_fused_cat_12 --------------------------
	.section	.nv.constant0.triton_poi_fused_cat_12,"a",@progbits
	.sectionflags	@""
	.align	4
.nv.constant0.triton_poi_fused_cat_12:
	.zero		556
